	.headerflags	@"EF_CUDA_TEXMODE_UNIFIED EF_CUDA_64BIT_ADDRESS EF_CUDA_ACCELERATORS EF_CUDA_SM90 EF_CUDA_VIRTUAL_SM(EF_CUDA_SM90)"
	.elftype	@"ET_EXEC"


//--------------------- .nv.info                  --------------------------
	.section	.nv.info,"",@"SHT_CUDA_INFO"
	.align	4


	//----- nvinfo : EIATTR_REGCOUNT
	.align		4
        /*0000*/ 	.byte	0x04, 0x2f
        /*0002*/ 	.short	(.L_1 - .L_0)
	.align		4
.L_0:
        /*0004*/ 	.word	index@(triton_mm)
        /*0008*/ 	.word	0x00000036


	//----- nvinfo : EIATTR_MIN_STACK_SIZE
	.align		4
.L_1:
        /*000c*/ 	.byte	0x04, 0x12
        /*000e*/ 	.short	(.L_3 - .L_2)
	.align		4
.L_2:
        /*0010*/ 	.word	index@(triton_mm)
        /*0014*/ 	.word	0x00000000


	//----- nvinfo : EIATTR_FRAME_SIZE
	.align		4
.L_3:
        /*0018*/ 	.byte	0x04, 0x11
        /*001a*/ 	.short	(.L_5 - .L_4)
	.align		4
.L_4:
        /*001c*/ 	.word	index@(triton_mm)
        /*0020*/ 	.word	0x00000000


	//----- nvinfo : EIATTR_MIN_STACK_SIZE
	.align		4
.L_5:
        /*0024*/ 	.byte	0x04, 0x12
        /*0026*/ 	.short	(.L_7 - .L_6)
	.align		4
.L_6:
        /*0028*/ 	.word	index@(triton_mm)
        /*002c*/ 	.word	0x00000000
.L_7:


//--------------------- .nv.info.triton_mm        --------------------------
	.section	.nv.info.triton_mm,"",@"SHT_CUDA_INFO"
	.sectionflags	@""
	.align	4


	//----- nvinfo : EIATTR_CUDA_API_VERSION
	.align		4
        /*0000*/ 	.byte	0x04, 0x37
        /*0002*/ 	.short	(.L_9 - .L_8)
.L_8:
        /*0004*/ 	.word	0x0000007c


	//----- nvinfo : EIATTR_KPARAM_INFO
	.align		4
.L_9:
        /*0008*/ 	.byte	0x04, 0x17
        /*000a*/ 	.short	(.L_11 - .L_10)
.L_10:
        /*000c*/ 	.word	0x00000000
        /*0010*/ 	.short	0x0003
        /*0012*/ 	.short	0x0018
        /*0014*/ 	.byte	0x00, 0xf0, 0x11, 0x00


	//----- nvinfo : EIATTR_KPARAM_INFO
	.align		4
.L_11:
        /*0018*/ 	.byte	0x04, 0x17
        /*001a*/ 	.short	(.L_13 - .L_12)
.L_12:
        /*001c*/ 	.word	0x00000000
        /*0020*/ 	.short	0x0002
        /*0022*/ 	.short	0x0010
        /*0024*/ 	.byte	0x00, 0xf0, 0x21, 0x00


	//----- nvinfo : EIATTR_KPARAM_INFO
	.align		4
.L_13:
        /*0028*/ 	.byte	0x04, 0x17
        /*002a*/ 	.short	(.L_15 - .L_14)
.L_14:
        /*002c*/ 	.word	0x00000000
        /*0030*/ 	.short	0x0001
        /*0032*/ 	.short	0x0008
        /*0034*/ 	.byte	0x00, 0xf0, 0x21, 0x00


	//----- nvinfo : EIATTR_KPARAM_INFO
	.align		4
.L_15:
        /*0038*/ 	.byte	0x04, 0x17
        /*003a*/ 	.short	(.L_17 - .L_16)
.L_16:
        /*003c*/ 	.word	0x00000000
        /*0040*/ 	.short	0x0000
        /*0042*/ 	.short	0x0000
        /*0044*/ 	.byte	0x00, 0xf0, 0x21, 0x00


	//----- nvinfo : EIATTR_SPARSE_MMA_MASK
	.align		4
.L_17:
        /*0048*/ 	.byte	0x03, 0x50
        /*004a*/ 	.short	0x0000


	//----- nvinfo : EIATTR_MAXREG_COUNT
	.align		4
        /*004c*/ 	.byte	0x03, 0x1b
        /*004e*/ 	.short	0x00ff


	//----- nvinfo : EIATTR_EXIT_INSTR_OFFSETS
	.align		4
        /*0050*/ 	.byte	0x04, 0x1c
        /*0052*/ 	.short	(.L_19 - .L_18)


	//   ....[0]....
.L_18:
        /*0054*/ 	.word	0x00000040


	//   ....[1]....
        /*0058*/ 	.word	0x000015b0


	//   ....[2]....
        /*005c*/ 	.word	0x00001600


	//----- nvinfo : EIATTR_MAX_THREADS
	.align		4
.L_19:
        /*0060*/ 	.byte	0x04, 0x05
        /*0062*/ 	.short	(.L_21 - .L_20)
.L_20:
        /*0064*/ 	.word	0x00000040
        /*0068*/ 	.word	0x00000001
        /*006c*/ 	.word	0x00000001


	//----- nvinfo : EIATTR_CBANK_PARAM_SIZE
	.align		4
.L_21:
        /*0070*/ 	.byte	0x03, 0x19
        /*0072*/ 	.short	0x001c


	//----- nvinfo : EIATTR_PARAM_CBANK
	.align		4
        /*0074*/ 	.byte	0x04, 0x0a
        /*0076*/ 	.short	(.L_23 - .L_22)
	.align		4
.L_22:
        /*0078*/ 	.word	index@(.nv.constant0.triton_mm)
        /*007c*/ 	.short	0x0210
        /*007e*/ 	.short	0x001c


	//----- nvinfo : EIATTR_SW_WAR
	.align		4
.L_23:
        /*0080*/ 	.byte	0x04, 0x36
        /*0082*/ 	.short	(.L_25 - .L_24)
.L_24:
        /*0084*/ 	.word	0x00000008
.L_25:


//--------------------- .nv.callgraph             --------------------------
	.section	.nv.callgraph,"",@"SHT_CUDA_CALLGRAPH"
	.align	4
	.sectionentsize	8
	.align		4
        /*0000*/ 	.word	0x00000000
	.align		4
        /*0004*/ 	.word	0xffffffff
	.align		4
        /*0008*/ 	.word	0x00000000
	.align		4
        /*000c*/ 	.word	0xfffffffe
	.align		4
        /*0010*/ 	.word	0x00000000
	.align		4
        /*0014*/ 	.word	0xfffffffd
	.align		4
        /*0018*/ 	.word	0x00000000
	.align		4
        /*001c*/ 	.word	0xfffffffc


//--------------------- .text.triton_mm           --------------------------
	.section	.text.triton_mm,"ax",@progbits
	.sectionflags	@"SHF_BARRIERS=1"
	.align	128
        .global         triton_mm
        .type           triton_mm,@function
        .size           triton_mm,(.L_x_2 - triton_mm)
        .other          triton_mm,@"STO_CUDA_ENTRY STV_DEFAULT"
triton_mm:
.text.triton_mm:
[----:B------:R-:W0:Y:S02]  /*0000*/  LDC R1, c[0x0][0x28] ;  /* 0x00000a00ff017b82 */ /* 0x000e240000000800 */
[----:B------:R-:W1:Y:S02]  /*0010*/  LDC R13, c[0x0][0x228] ;  /* 0x00008a00ff0d7b82 */ /* 0x000e640000000800 */
[----:B-1----:R-:W-:-:S05]  /*0020*/  IMAD R0, R13, 0xc00, RZ ;  /* 0x00000c000d007824 */ /* 0x002fca00078e02ff */
[----:B------:R-:W-:-:S13]  /*0030*/  ISETP.NE.AND P0, PT, R0, RZ, PT ;  /* 0x000000ff0000720c */ /* 0x000fda0003f05270 */
[----:B------:R-:W-:Y:S05]  /*0040*/  @!P0 EXIT ;  /* 0x000000000000894d */ /* 0x000fea0003800000 */
[----:B------:R-:W1:Y:S01]  /*0050*/  S2R R11, SR_CTAID.X ;  /* 0x00000000000b7919 */ /* 0x000e620000002500 */
[----:B------:R-:W-:Y:S01]  /*0060*/  VIADD R0, R13, 0x1f ;  /* 0x0000001f0d007836 */ /* 0x000fe20000000000 */
[----:B------:R-:W2:Y:S01]  /*0070*/  S2UR UR5, SR_CgaCtaId ;  /* 0x00000000000579c3 */ /* 0x000ea20000008800 */
[----:B------:R-:W-:Y:S01]  /*0080*/  UMOV UR4, 0x400 ;  /* 0x0000040000047882 */ /* 0x000fe20000000000 */
[----:B------:R-:W-:Y:S02]  /*0090*/  CS2R R32, SRZ ;  /* 0x0000000000207805 */ /* 0x000fe4000001ff00 */
[----:B------:R-:W-:Y:S02]  /*00a0*/  CS2R R34, SRZ ;  /* 0x0000000000227805 */ /* 0x000fe4000001ff00 */
[----:B------:R-:W-:Y:S01]  /*00b0*/  SHF.R.S32.HI R3, RZ, 0x1f, R0 ;  /* 0x0000001fff037819 */ /* 0x000fe20000011400 */
[----:B------:R-:W-:-:S03]  /*00c0*/  ULDC.64 UR6, c[0x0][0x208] ;  /* 0x0000820000067ab9 */ /* 0x000fc60000000a00 */
[----:B------:R-:W-:Y:S01]  /*00d0*/  LEA.HI R3, R3, R0, RZ, 0x5 ;  /* 0x0000000003037211 */ /* 0x000fe200078f28ff */
[----:B--2---:R-:W-:-:S04]  /*00e0*/  UPRMT UR4, UR5, 0x654, UR4 ;  /* 0x0000065405047896 */ /* 0x004fc80008000004 */
[----:B------:R-:W-:Y:S01]  /*00f0*/  UIADD3 UR5, UR4, 0x400, URZ ;  /* 0x0000040004057890 */ /* 0x000fe2000fffe03f */
[C---:B-1----:R-:W-:Y:S01]  /*0100*/  IMAD.HI R2, R11.reuse, 0x2aaaaaab, RZ ;  /* 0x2aaaaaab0b027827 */ /* 0x042fe200078e02ff */
[----:B------:R-:W-:Y:S02]  /*0110*/  IABS R9, R11 ;  /* 0x0000000b00097213 */ /* 0x000fe40000000000 */
[----:B------:R-:W-:Y:S02]  /*0120*/  ISETP.GE.AND P1, PT, R11, RZ, PT ;  /* 0x000000ff0b00720c */ /* 0x000fe40003f26270 */
[----:B------:R-:W-:-:S04]  /*0130*/  SHF.R.U32.HI R5, RZ, 0x1f, R2 ;  /* 0x0000001fff057819 */ /* 0x000fc80000011602 */
[----:B------:R-:W-:-:S05]  /*0140*/  LEA.HI.SX32 R4, R2, R5, 0x19 ;  /* 0x0000000502047211 */ /* 0x000fca00078fcaff */
[C---:B------:R-:W-:Y:S02]  /*0150*/  IMAD.SHL.U32 R8, R4.reuse, 0x8, RZ ;  /* 0x0000000804087824 */ /* 0x040fe400078e00ff */
[----:B------:R-:W-:-:S03]  /*0160*/  IMAD R11, R4, -0x300, R11 ;  /* 0xfffffd00040b7824 */ /* 0x000fc600078e020b */
[----:B------:R-:W-:Y:S02]  /*0170*/  LEA.HI.SX32 R0, R3, -R8, 0x1b ;  /* 0x8000000803007211 */ /* 0x000fe400078fdaff */
[----:B------:R-:W-:Y:S02]  /*0180*/  IABS R4, R11 ;  /* 0x0000000b00047213 */ /* 0x000fe40000000000 */
[----:B------:R-:W-:-:S04]  /*0190*/  VIMNMX R0, R0, 0x8, PT ;  /* 0x0000000800007848 */ /* 0x000fc80003fe0100 */
[-C--:B------:R-:W-:Y:S02]  /*01a0*/  IABS R6, R0.reuse ;  /* 0x0000000000067213 */ /* 0x080fe40000000000 */
[-C--:B------:R-:W-:Y:S02]  /*01b0*/  IABS R10, R0.reuse ;  /* 0x00000000000a7213 */ /* 0x080fe40000000000 */
[----:B------:R-:W1:Y:S03]  /*01c0*/  I2F.RP R5, R6 ;  /* 0x0000000600057306 */ /* 0x000e660000209400 */
[----:B------:R-:W-:Y:S01]  /*01d0*/  IMAD.MOV R15, RZ, RZ, -R10 ;  /* 0x000000ffff0f7224 */ /* 0x000fe200078e0a0a */
[----:B------:R-:W-:-:S04]  /*01e0*/  LOP3.LUT R10, RZ, R0, RZ, 0x33, !PT ;  /* 0x00000000ff0a7212 */ /* 0x000fc800078e33ff */
[----:B-1----:R-:W1:Y:S02]  /*01f0*/  MUFU.RCP R5, R5 ;  /* 0x0000000500057308 */ /* 0x002e640000001000 */
[----:B-1----:R-:W-:-:S06]  /*0200*/  VIADD R2, R5, 0xffffffe ;  /* 0x0ffffffe05027836 */ /* 0x002fcc0000000000 */
[----:B------:R1:W2:Y:S02]  /*0210*/  F2I.FTZ.U32.TRUNC.NTZ R3, R2 ;  /* 0x0000000200037305 */ /* 0x0002a4000021f000 */
[----:B-1----:R-:W-:Y:S02]  /*0220*/  IMAD.MOV.U32 R2, RZ, RZ, RZ ;  /* 0x000000ffff027224 */ /* 0x002fe400078e00ff */
[----:B--2---:R-:W-:-:S04]  /*0230*/  IMAD.MOV R7, RZ, RZ, -R3 ;  /* 0x000000ffff077224 */ /* 0x004fc800078e0a03 */
[----:B------:R-:W-:-:S04]  /*0240*/  IMAD R7, R7, R6, RZ ;  /* 0x0000000607077224 */ /* 0x000fc800078e02ff */
[----:B------:R-:W-:Y:S01]  /*0250*/  IMAD.HI.U32 R3, R3, R7, R2 ;  /* 0x0000000703037227 */ /* 0x000fe200078e0002 */
[----:B------:R-:W-:-:S04]  /*0260*/  IABS R7, R13 ;  /* 0x0000000d00077213 */ /* 0x000fc80000000000 */
[----:B------:R-:W1:Y:S01]  /*0270*/  I2F.RP R12, R7 ;  /* 0x00000007000c7306 */ /* 0x000e620000209400 */
[----:B------:R-:W-:-:S04]  /*0280*/  IMAD.HI.U32 R2, R3, R9, RZ ;  /* 0x0000000903027227 */ /* 0x000fc800078e00ff */
[----:B------:R-:W-:Y:S02]  /*0290*/  IMAD R9, R2, R15, R9 ;  /* 0x0000000f02097224 */ /* 0x000fe400078e0209 */
[----:B------:R-:W2:Y:S03]  /*02a0*/  S2R R2, SR_TID.X ;  /* 0x0000000000027919 */ /* 0x000ea60000002100 */
[----:B------:R-:W-:Y:S01]  /*02b0*/  ISETP.GT.U32.AND P0, PT, R6, R9, PT ;  /* 0x000000090600720c */ /* 0x000fe20003f04070 */
[----:B-1----:R-:W1:-:S12]  /*02c0*/  MUFU.RCP R12, R12 ;  /* 0x0000000c000c7308 */ /* 0x002e580000001000 */
[----:B------:R-:W-:-:S05]  /*02d0*/  @!P0 IMAD.IADD R9, R9, 0x1, -R6 ;  /* 0x0000000109098824 */ /* 0x000fca00078e0a06 */
[----:B------:R-:W-:Y:S01]  /*02e0*/  ISETP.GT.U32.AND P0, PT, R6, R9, PT ;  /* 0x000000090600720c */ /* 0x000fe20003f04070 */
[----:B-1----:R-:W-:-:S06]  /*02f0*/  VIADD R5, R12, 0xffffffe ;  /* 0x0ffffffe0c057836 */ /* 0x002fcc0000000000 */
[----:B------:R-:W1:Y:S01]  /*0300*/  F2I.FTZ.U32.TRUNC.NTZ R5, R5 ;  /* 0x0000000500057305 */ /* 0x000e62000021f000 */
[----:B--2---:R-:W-:-:S05]  /*0310*/  SHF.R.U32.HI R46, RZ, 0x1, R2 ;  /* 0x00000001ff2e7819 */ /* 0x004fca0000011602 */
[----:B------:R-:W-:Y:S01]  /*0320*/  @!P0 IMAD.IADD R9, R9, 0x1, -R6 ;  /* 0x0000000109098824 */ /* 0x000fe200078e0a06 */
[----:B------:R-:W-:Y:S02]  /*0330*/  ISETP.NE.AND P0, PT, R0, RZ, PT ;  /* 0x000000ff0000720c */ /* 0x000fe40003f05270 */
[----:B------:R-:W-:Y:S01]  /*0340*/  SGXT.U32 R46, R46, 0x5 ;  /* 0x000000052e2e781a */ /* 0x000fe20000000000 */
[----:B------:R-:W-:Y:S01]  /*0350*/  @!P1 IMAD.MOV R9, RZ, RZ, -R9 ;  /* 0x000000ffff099224 */ /* 0x000fe200078e0a09 */
[----:B------:R-:W-:-:S04]  /*0360*/  LOP3.LUT R0, R11, R0, RZ, 0x3c, !PT ;  /* 0x000000000b007212 */ /* 0x000fc800078e3cff */
[----:B------:R-:W-:Y:S01]  /*0370*/  SEL R9, R10, R9, !P0 ;  /* 0x000000090a097207 */ /* 0x000fe20004000000 */
[----:B-1----:R-:W-:Y:S01]  /*0380*/  IMAD.MOV R12, RZ, RZ, -R5 ;  /* 0x000000ffff0c7224 */ /* 0x002fe200078e0a05 */
[----:B------:R-:W-:-:S03]  /*0390*/  ISETP.GE.AND P3, PT, R0, RZ, PT ;  /* 0x000000ff0000720c */ /* 0x000fc60003f66270 */
[----:B------:R-:W-:Y:S02]  /*03a0*/  IMAD.IADD R9, R8, 0x1, R9 ;  /* 0x0000000108097824 */ /* 0x000fe400078e0209 */
[----:B------:R-:W-:-:S04]  /*03b0*/  IMAD.HI.U32 R8, R3, R4, RZ ;  /* 0x0000000403087227 */ /* 0x000fc800078e00ff */
[----:B------:R-:W-:Y:S02]  /*03c0*/  IMAD.SHL.U32 R3, R9, 0x20, RZ ;  /* 0x0000002009037824 */ /* 0x000fe400078e00ff */
[----:B------:R-:W-:Y:S02]  /*03d0*/  IMAD R9, R8, R15, R4 ;  /* 0x0000000f08097224 */ /* 0x000fe400078e0204 */
[----:B------:R-:W-:Y:S01]  /*03e0*/  IMAD R15, R12, R7, RZ ;  /* 0x000000070c0f7224 */ /* 0x000fe200078e02ff */
[----:B------:R-:W-:Y:S01]  /*03f0*/  LOP3.LUT R14, R3, R46, RZ, 0xfc, !PT ;  /* 0x0000002e030e7212 */ /* 0x000fe200078efcff */
[----:B------:R-:W-:Y:S01]  /*0400*/  IMAD.MOV.U32 R4, RZ, RZ, RZ ;  /* 0x000000ffff047224 */ /* 0x000fe200078e00ff */
[----:B------:R-:W-:Y:S02]  /*0410*/  ISETP.GT.U32.AND P2, PT, R6, R9, PT ;  /* 0x000000090600720c */ /* 0x000fe40003f44070 */
[----:B------:R-:W-:Y:S01]  /*0420*/  IABS R12, R14 ;  /* 0x0000000e000c7213 */ /* 0x000fe20000000000 */
[----:B------:R-:W-:-:S04]  /*0430*/  IMAD.HI.U32 R4, R5, R15, R4 ;  /* 0x0000000f05047227 */ /* 0x000fc800078e0004 */
[----:B------:R-:W-:-:S04]  /*0440*/  IMAD.MOV.U32 R5, RZ, RZ, R12 ;  /* 0x000000ffff057224 */ /* 0x000fc800078e000c */
[----:B------:R-:W-:-:S04]  /*0450*/  IMAD.HI.U32 R4, R4, R5, RZ ;  /* 0x0000000504047227 */ /* 0x000fc800078e00ff */
[----:B------:R-:W-:Y:S02]  /*0460*/  @!P2 IMAD.IADD R9, R9, 0x1, -R6 ;  /* 0x000000010909a824 */ /* 0x000fe400078e0a06 */
[----:B------:R-:W-:Y:S02]  /*0470*/  IMAD.MOV R4, RZ, RZ, -R4 ;  /* 0x000000ffff047224 */ /* 0x000fe400078e0a04 */
[----:B------:R-:W-:Y:S01]  /*0480*/  @!P2 VIADD R8, R8, 0x1 ;  /* 0x000000010808a836 */ /* 0x000fe20000000000 */
[----:B------:R-:W-:Y:S01]  /*0490*/  ISETP.GE.U32.AND P1, PT, R9, R6, PT ;  /* 0x000000060900720c */ /* 0x000fe20003f26070 */
[C---:B------:R-:W-:Y:S01]  /*04a0*/  IMAD R4, R7.reuse, R4, R5 ;  /* 0x0000000407047224 */ /* 0x040fe200078e0205 */
[----:B------:R-:W-:Y:S01]  /*04b0*/  ISETP.GE.AND P2, PT, R14, RZ, PT ;  /* 0x000000ff0e00720c */ /* 0x000fe20003f46270 */
[C---:B------:R-:W-:Y:S02]  /*04c0*/  IMAD.SHL.U32 R5, R2.reuse, 0x8, RZ ;  /* 0x0000000802057824 */ /* 0x040fe400078e00ff */
[----:B------:R-:W-:Y:S01]  /*04d0*/  IMAD.SHL.U32 R14, R2, 0x10, RZ ;  /* 0x00000010020e7824 */ /* 0x000fe200078e00ff */
[----:B------:R-:W-:-:S07]  /*04e0*/  ISETP.GT.U32.AND P4, PT, R7, R4, PT ;  /* 0x000000040700720c */ /* 0x000fce0003f84070 */
[----:B------:R-:W-:-:S04]  /*04f0*/  @P1 VIADD R8, R8, 0x1 ;  /* 0x0000000108081836 */ /* 0x000fc80000000000 */
[----:B------:R-:W-:Y:S02]  /*0500*/  @!P3 IMAD.MOV R8, RZ, RZ, -R8 ;  /* 0x000000ffff08b224 */ /* 0x000fe400078e0a08 */
[----:B------:R-:W-:-:S03]  /*0510*/  @!P4 IMAD.IADD R4, R4, 0x1, -R7 ;  /* 0x000000010404c824 */ /* 0x000fc600078e0a07 */
[----:B------:R-:W-:Y:S02]  /*0520*/  SEL R0, R10, R8, !P0 ;  /* 0x000000080a007207 */ /* 0x000fe40004000000 */
[----:B------:R-:W-:Y:S01]  /*0530*/  ISETP.GT.U32.AND P1, PT, R7, R4, PT ;  /* 0x000000040700720c */ /* 0x000fe20003f24070 */
[----:B------:R-:W1:Y:S01]  /*0540*/  LDC.64 R8, c[0x0][0x210] ;  /* 0x00008400ff087b82 */ /* 0x000e620000000a00 */
[----:B------:R-:W-:Y:S01]  /*0550*/  ISETP.NE.AND P0, PT, R13, RZ, PT ;  /* 0x000000ff0d00720c */ /* 0x000fe20003f05270 */
[----:B------:R-:W-:-:S05]  /*0560*/  IMAD.SHL.U32 R0, R0, 0x20, RZ ;  /* 0x0000002000007824 */ /* 0x000fca00078e00ff */
[----:B------:R-:W-:-:S05]  /*0570*/  LOP3.LUT R10, R0, R46, RZ, 0xfc, !PT ;  /* 0x0000002e000a7212 */ /* 0x000fca00078efcff */
[----:B------:R-:W-:-:S04]  /*0580*/  IMAD.HI R6, R10, 0x2aaaaaab, RZ ;  /* 0x2aaaaaab0a067827 */ /* 0x000fc800078e02ff */
[----:B------:R-:W-:Y:S01]  /*0590*/  @!P1 IMAD.IADD R4, R4, 0x1, -R7 ;  /* 0x0000000104049824 */ /* 0x000fe200078e0a07 */
[----:B------:R-:W-:-:S03]  /*05a0*/  SHF.R.U32.HI R7, RZ, 0x1f, R6 ;  /* 0x0000001fff077819 */ /* 0x000fc60000011606 */
[----:B------:R-:W-:Y:S01]  /*05b0*/  @!P2 IMAD.MOV R4, RZ, RZ, -R4 ;  /* 0x000000ffff04a224 */ /* 0x000fe200078e0a04 */
[----:B------:R-:W-:Y:S02]  /*05c0*/  LEA.HI R7, R6, R7, RZ, 0x17 ;  /* 0x0000000706077211 */ /* 0x000fe400078fb8ff */
[----:B------:R-:W-:Y:S02]  /*05d0*/  @!P0 LOP3.LUT R4, RZ, R13, RZ, 0x33, !PT ;  /* 0x0000000dff048212 */ /* 0x000fe400078e33ff */
[----:B------:R-:W-:Y:S01]  /*05e0*/  LOP3.LUT R6, R5, 0x8, RZ, 0xc0, !PT ;  /* 0x0000000805067812 */ /* 0x000fe200078ec0ff */
[----:B------:R-:W-:Y:S01]  /*05f0*/  IMAD R7, R7, -0xc00, R10 ;  /* 0xfffff40007077824 */ /* 0x000fe200078e020a */
[----:B------:R-:W-:Y:S02]  /*0600*/  LOP3.LUT R13, R5, 0x8, R2, 0x48, !PT ;  /* 0x00000008050d7812 */ /* 0x000fe400078e4802 */
[----:B------:R-:W-:Y:S01]  /*0610*/  SHF.R.U32.HI R10, RZ, 0x2, R2 ;  /* 0x00000002ff0a7819 */ /* 0x000fe20000011602 */
[----:B------:R-:W-:-:S02]  /*0620*/  IMAD R11, R4, 0xc00, R6 ;  /* 0x00000c00040b7824 */ /* 0x000fc400078e0206 */
[----:B------:R-:W2:Y:S01]  /*0630*/  LDC.64 R4, c[0x0][0x218] ;  /* 0x00008600ff047b82 */ /* 0x000ea20000000a00 */
[----:B------:R-:W-:Y:S01]  /*0640*/  IMAD R46, R46, 0x10, R13 ;  /* 0x000000102e2e7824 */ /* 0x000fe200078e020d */
[----:B------:R-:W-:Y:S01]  /*0650*/  SGXT.U32 R10, R10, 0x1 ;  /* 0x000000010a0a781a */ /* 0x000fe20000000000 */
[----:B------:R-:W-:Y:S02]  /*0660*/  IMAD R13, R7, 0xc00, R6 ;  /* 0x00000c00070d7824 */ /* 0x000fe400078e0206 */
[----:B-1----:R-:W-:Y:S01]  /*0670*/  IMAD.WIDE R6, R11, 0x2, R8 ;  /* 0x000000020b067825 */ /* 0x002fe200078e0208 */
[--C-:B------:R-:W-:Y:S02]  /*0680*/  SHF.R.U32.HI R8, RZ, 0x3, R2.reuse ;  /* 0x00000003ff087819 */ /* 0x100fe40000011602 */
[----:B------:R-:W-:Y:S01]  /*0690*/  SHF.R.U32.HI R9, RZ, 0x4, R2 ;  /* 0x00000004ff097819 */ /* 0x000fe20000011602 */
[----:B------:R-:W-:Y:S01]  /*06a0*/  IMAD.MOV.U32 R50, RZ, RZ, R6 ;  /* 0x000000ffff327224 */ /* 0x000fe200078e0006 */
[----:B------:R-:W-:Y:S01]  /*06b0*/  SGXT.U32 R8, R8, 0x1 ;  /* 0x000000010808781a */ /* 0x000fe20000000000 */
[----:B------:R-:W-:Y:S01]  /*06c0*/  IMAD.MOV.U32 R51, RZ, RZ, R7 ;  /* 0x000000ffff337224 */ /* 0x000fe200078e0007 */
[----:B------:R-:W-:-:S02]  /*06d0*/  SHF.R.U32.HI R11, RZ, 0x4, R2 ;  /* 0x00000004ff0b7819 */ /* 0x000fc40000011602 */
[----:B------:R-:W-:Y:S02]  /*06e0*/  CS2R R6, SRZ ;  /* 0x0000000000067805 */ /* 0x000fe4000001ff00 */
[----:B------:R-:W-:Y:S02]  /*06f0*/  SGXT.U32 R9, R9, 0x1 ;  /* 0x000000010909781a */ /* 0x000fe40000000000 */
[-C--:B------:R-:W-:Y:S02]  /*0700*/  LOP3.LUT R12, R8, R10.reuse, RZ, 0x3c, !PT ;  /* 0x0000000a080c7212 */ /* 0x080fe400078e3cff */
[----:B------:R-:W-:Y:S02]  /*0710*/  LOP3.LUT R11, R8, 0x2, R11, 0xf8, !PT ;  /* 0x00000002080b7812 */ /* 0x000fe400078ef80b */
[C---:B------:R-:W-:Y:S01]  /*0720*/  LOP3.LUT R10, R9.reuse, R10, RZ, 0x3c, !PT ;  /* 0x0000000a090a7212 */ /* 0x040fe200078e3cff */
[----:B------:R-:W-:Y:S01]  /*0730*/  IMAD.SHL.U32 R9, R9, 0x80, RZ ;  /* 0x0000008009097824 */ /* 0x000fe200078e00ff */
[----:B------:R-:W-:Y:S01]  /*0740*/  SHF.R.U32.HI R2, RZ, 0x2, R2 ;  /* 0x00000002ff027819 */ /* 0x000fe20000011602 */
[----:B------:R-:W-:Y:S01]  /*0750*/  IMAD.SHL.U32 R11, R11, 0x80, RZ ;  /* 0x000000800b0b7824 */ /* 0x000fe200078e00ff */
[----:B------:R-:W-:Y:S01]  /*0760*/  LOP3.LUT R8, R14, 0x70, RZ, 0xe2, !PT ;  /* 0x000000700e087812 */ /* 0x000fe200078ee2ff */
[----:B------:R-:W-:Y:S01]  /*0770*/  IMAD.SHL.U32 R10, R10, 0x8, RZ ;  /* 0x000000080a0a7824 */ /* 0x000fe200078e00ff */
[----:B------:R-:W-:Y:S01]  /*0780*/  SGXT.U32 R2, R2, 0x4 ;  /* 0x000000040202781a */ /* 0x000fe20000000000 */
[----:B------:R-:W-:Y:S01]  /*0790*/  IMAD.SHL.U32 R12, R12, 0x8, RZ ;  /* 0x000000080c0c7824 */ /* 0x000fe200078e00ff */
[----:B------:R-:W-:Y:S01]  /*07a0*/  CS2R R14, SRZ ;  /* 0x00000000000e7805 */ /* 0x000fe2000001ff00 */
[----:B--2---:R-:W-:Y:S01]  /*07b0*/  IMAD.WIDE R4, R13, 0x2, R4 ;  /* 0x000000020d047825 */ /* 0x004fe200078e0204 */
[----:B------:R-:W-:-:S02]  /*07c0*/  LOP3.LUT R45, R8, R11, R10, 0xfe, !PT ;  /* 0x0000000b082d7212 */ /* 0x000fc400078efe0a */
[----:B------:R-:W-:Y:S02]  /*07d0*/  CS2R R10, SRZ ;  /* 0x00000000000a7805 */ /* 0x000fe4000001ff00 */
[----:B------:R-:W-:Y:S01]  /*07e0*/  LOP3.LUT R44, R8, R12, R9, 0xfe, !PT ;  /* 0x0000000c082c7212 */ /* 0x000fe200078efe09 */
[----:B------:R-:W-:Y:S01]  /*07f0*/  IMAD.MOV.U32 R48, RZ, RZ, R4 ;  /* 0x000000ffff307224 */ /* 0x000fe200078e0004 */
[----:B------:R-:W-:Y:S01]  /*0800*/  LOP3.LUT R2, R3, R2, RZ, 0xfc, !PT ;  /* 0x0000000203027212 */ /* 0x000fe200078efcff */
[----:B------:R-:W-:Y:S01]  /*0810*/  IMAD.MOV.U32 R49, RZ, RZ, R5 ;  /* 0x000000ffff317224 */ /* 0x000fe200078e0005 */
[----:B------:R-:W-:Y:S01]  /*0820*/  CS2R R4, SRZ ;  /* 0x0000000000047805 */ /* 0x000fe2000001ff00 */
[----:B------:R-:W-:Y:S01]  /*0830*/  IMAD.MOV.U32 R3, RZ, RZ, -0x10 ;  /* 0xfffffff0ff037424 */ /* 0x000fe200078e00ff */
[----:B------:R-:W-:Y:S02]  /*0840*/  CS2R R8, SRZ ;  /* 0x0000000000087805 */ /* 0x000fe4000001ff00 */
[----:B------:R-:W-:-:S02]  /*0850*/  CS2R R12, SRZ ;  /* 0x00000000000c7805 */ /* 0x000fc4000001ff00 */
[----:B------:R-:W-:Y:S02]  /*0860*/  LEA R46, R46, UR4, 0x1 ;  /* 0x000000042e2e7c11 */ /* 0x000fe4000f8e08ff */
[----:B------:R-:W-:Y:S02]  /*0870*/  LEA R44, R44, UR5, 0x1 ;  /* 0x000000052c2c7c11 */ /* 0x000fe4000f8e08ff */
[----:B------:R-:W-:-:S07]  /*0880*/  LEA R45, R45, UR4, 0x1 ;  /* 0x000000042d2d7c11 */ /* 0x000fce000f8e08ff */
.L_x_0:
[----:B------:R-:W2:Y:S01]  /*0890*/  LDG.E.128 R36, desc[UR6][R50.64] ;  /* 0x0000000632247981 */ /* 0x000ea2000c1e1d00 */
[----:B------:R-:W-:Y:S06]  /*08a0*/  BAR.SYNC.DEFER_BLOCKING 0x0 ;  /* 0x0000000000007b1d */ /* 0x000fec0000010000 */
[----:B------:R-:W3:Y:S04]  /*08b0*/  LDG.E.128 R16, desc[UR6][R48.64] ;  /* 0x0000000630107981 */ /* 0x000ee8000c1e1d00 */
[----:B--2---:R-:W-:Y:S04]  /*08c0*/  STS.128 [R46], R36 ;  /* 0x000000242e007388 */ /* 0x004fe80000000c00 */
[----:B---3--:R-:W-:Y:S01]  /*08d0*/  STS.128 [R46+0x400], R16 ;  /* 0x000400102e007388 */ /* 0x008fe20000000c00 */
[----:B------:R-:W-:Y:S06]  /*08e0*/  BAR.SYNC.DEFER_BLOCKING 0x0 ;  /* 0x0000000000007b1d */ /* 0x000fec0000010000 */
[----:B------:R-:W2:Y:S04]  /*08f0*/  LDG.E.128 R28, desc[UR6][R50.64+0x20] ;  /* 0x00002006321c7981 */ /* 0x000ea8000c1e1d00 */
[----:B------:R-:W-:Y:S04]  /*0900*/  LDSM.16.M88.4 R16, [R45] ;  /* 0x000000002d10783b */ /* 0x000fe80000000200 */
[----:B------:R-:W1:Y:S04]  /*0910*/  LDSM.16.M88.4 R24, [R44] ;  /* 0x000000002c18783b */ /* 0x000e680000000200 */
[----:B------:R-:W3:Y:S01]  /*0920*/  LDSM.16.M88.4 R20, [R44+0x200] ;  /* 0x000200002c14783b */ /* 0x000ee20000000200 */
[----:B------:R-:W-:Y:S06]  /*0930*/  BAR.SYNC.DEFER_BLOCKING 0x0 ;  /* 0x0000000000007b1d */ /* 0x000fec0000010000 */
[----:B------:R-:W4:Y:S01]  /*0940*/  LDG.E.128 R40, desc[UR6][R48.64+0x20] ;  /* 0x0000200630287981 */ /* 0x000f22000c1e1d00 */
[----:B-1----:R-:W-:Y:S06]  /*0950*/  HMMA.16816.F32.BF16 R32, R16, R24, R32 ;  /* 0x000000181020723c */ /* 0x002fec0000041820 */
[----:B------:R-:W-:Y:S06]  /*0960*/  HMMA.16816.F32.BF16 R4, R16, R26, R4 ;  /* 0x0000001a1004723c */ /* 0x000fec0000041804 */
[----:B---3--:R-:W-:Y:S06]  /*0970*/  HMMA.16816.F32.BF16 R8, R16, R20, R8 ;  /* 0x000000141008723c */ /* 0x008fec0000041808 */
[----:B------:R-:W-:Y:S01]  /*0980*/  HMMA.16816.F32.BF16 R12, R16, R22, R12 ;  /* 0x00000016100c723c */ /* 0x000fe2000004180c */
[----:B--2---:R-:W-:Y:S04]  /*0990*/  STS.128 [R46], R28 ;  /* 0x0000001c2e007388 */ /* 0x004fe80000000c00 */
[----:B----4-:R1:W-:Y:S01]  /*09a0*/  STS.128 [R46+0x400], R40 ;  /* 0x000400282e007388 */ /* 0x0103e20000000c00 */
[----:B------:R-:W-:Y:S06]  /*09b0*/  BAR.SYNC.DEFER_BLOCKING 0x0 ;  /* 0x0000000000007b1d */ /* 0x000fec0000010000 */
[----:B------:R-:W2:Y:S04]  /*09c0*/  LDG.E.128 R36, desc[UR6][R50.64+0x40] ;  /* 0x0000400632247981 */ /* 0x000ea8000c1e1d00 */
[----:B------:R-:W-:Y:S04]  /*09d0*/  LDSM.16.M88.4 R16, [R45] ;  /* 0x000000002d10783b */ /* 0x000fe80000000200 */
[----:B------:R-:W3:Y:S04]  /*09e0*/  LDSM.16.M88.4 R24, [R44] ;  /* 0x000000002c18783b */ /* 0x000ee80000000200 */
[----:B------:R-:W4:Y:S01]  /*09f0*/  LDSM.16.M88.4 R20, [R44+0x200] ;  /* 0x000200002c14783b */ /* 0x000f220000000200 */
[----:B------:R-:W-:Y:S06]  /*0a00*/  BAR.SYNC.DEFER_BLOCKING 0x0 ;  /* 0x0000000000007b1d */ /* 0x000fec0000010000 */
[----:B-1----:R-:W5:Y:S01]  /*0a10*/  LDG.E.128 R40, desc[UR6][R48.64+0x40] ;  /* 0x0000400630287981 */ /* 0x002f62000c1e1d00 */
[----:B---3--:R-:W-:Y:S06]  /*0a20*/  HMMA.16816.F32.BF16 R32, R16, R24, R32 ;  /* 0x000000181020723c */ /* 0x008fec0000041820 */
[----:B------:R-:W-:Y:S06]  /*0a30*/  HMMA.16816.F32.BF16 R4, R16, R26, R4 ;  /* 0x0000001a1004723c */ /* 0x000fec0000041804 */
[----:B----4-:R-:W-:Y:S06]  /*0a40*/  HMMA.16816.F32.BF16 R8, R16, R20, R8 ;  /* 0x000000141008723c */ /* 0x010fec0000041808 */
[----:B------:R-:W-:Y:S01]  /*0a50*/  HMMA.16816.F32.BF16 R12, R16, R22, R12 ;  /* 0x00000016100c723c */ /* 0x000fe2000004180c */
[----:B--2---:R-:W-:Y:S04]  /*0a60*/  STS.128 [R46], R36 ;  /* 0x000000242e007388 */ /* 0x004fe80000000c00 */
[----:B-----5:R1:W-:Y:S01]  /*0a70*/  STS.128 [R46+0x400], R40 ;  /* 0x000400282e007388 */ /* 0x0203e20000000c00 */
        /* <DEDUP_REMOVED lines=89> */
[----:B--2---:R1:W-:Y:S04]  /*1010*/  STS.128 [R46], R28 ;  /* 0x0000001c2e007388 */ /* 0x0043e80000000c00 */
[----:B-----5:R-:W-:Y:S01]  /*1020*/  STS.128 [R46+0x400], R40 ;  /* 0x000400282e007388 */ /* 0x020fe20000000c00 */
        /* <DEDUP_REMOVED lines=12> */
[----:B-----5:R-:W-:Y:S01]  /*10f0*/  STS.128 [R46+0x400], R28 ;  /* 0x0004001c2e007388 */ /* 0x020fe20000000c00 */
[----:B------:R-:W-:Y:S06]  /*1100*/  BAR.SYNC.DEFER_BLOCKING 0x0 ;  /* 0x0000000000007b1d */ /* 0x000fec0000010000 */
[----:B------:R-:W-:Y:S04]  /*1110*/  LDSM.16.M88.4 R12, [R45] ;  /* 0x000000002d0c783b */ /* 0x000fe80000000200 */
[----:B------:R-:W1:Y:S04]  /*1120*/  LDSM.16.M88.4 R40, [R44] ;  /* 0x000000002c28783b */ /* 0x000e680000000200 */
[----:B------:R-:W2:Y:S04]  /*1130*/  LDSM.16.M88.4 R36, [R44+0x200] ;  /* 0x000200002c24783b */ /* 0x000ea80000000200 */
[----:B------:R3:W4:Y:S01]  /*1140*/  LDG.E.128 R20, desc[UR6][R50.64+0x160] ;  /* 0x0001600632147981 */ /* 0x000722000c1e1d00 */
[----:B------:R-:W-:Y:S06]  /*1150*/  BAR.SYNC.DEFER_BLOCKING 0x0 ;  /* 0x0000000000007b1d */ /* 0x000fec0000010000 */
[----:B------:R5:W4:Y:S01]  /*1160*/  LDG.E.128 R24, desc[UR6][R48.64+0x160] ;  /* 0x0001600630187981 */ /* 0x000b22000c1e1d00 */
[----:B-1----:R-:W-:Y:S06]  /*1170*/  HMMA.16816.F32.BF16 R32, R12, R40, R32 ;  /* 0x000000280c20723c */ /* 0x002fec0000041820 */
[----:B------:R-:W-:Y:S06]  /*1180*/  HMMA.16816.F32.BF16 R4, R12, R42, R4 ;  /* 0x0000002a0c04723c */ /* 0x000fec0000041804 */
[----:B--2---:R-:W-:Y:S06]  /*1190*/  HMMA.16816.F32.BF16 R8, R12, R36, R8 ;  /* 0x000000240c08723c */ /* 0x004fec0000041808 */
[----:B------:R-:W-:Y:S01]  /*11a0*/  HMMA.16816.F32.BF16 R12, R12, R38, R16 ;  /* 0x000000260c0c723c */ /* 0x000fe20000041810 */
[----:B------:R-:W-:-:S05]  /*11b0*/  VIADD R3, R3, 0xc0 ;  /* 0x000000c003037836 */ /* 0x000fca0000000000 */
[----:B------:R-:W-:Y:S02]  /*11c0*/  ISETP.GE.U32.AND P0, PT, R3, 0xbf0, PT ;  /* 0x00000bf00300780c */ /* 0x000fe40003f06070 */
[----:B---3--:R-:W-:Y:S02]  /*11d0*/  IADD3 R50, P1, R50, 0x180, RZ ;  /* 0x0000018032327810 */ /* 0x008fe40007f3e0ff */
[----:B-----5:R-:W-:-:S03]  /*11e0*/  IADD3 R48, P2, R48, 0x180, RZ ;  /* 0x0000018030307810 */ /* 0x020fc60007f5e0ff */
[----:B------:R-:W-:Y:S02]  /*11f0*/  IMAD.X R51, RZ, RZ, R51, P1 ;  /* 0x000000ffff337224 */ /* 0x000fe400008e0633 */
[----:B------:R-:W-:Y:S01]  /*1200*/  IMAD.X R49, RZ, RZ, R49, P2 ;  /* 0x000000ffff317224 */ /* 0x000fe200010e0631 */
[----:B----4-:R-:W-:Y:S04]  /*1210*/  STS.128 [R46], R20 ;  /* 0x000000142e007388 */ /* 0x010fe80000000c00 */
[----:B------:R-:W-:Y:S01]  /*1220*/  STS.128 [R46+0x400], R24 ;  /* 0x000400182e007388 */ /* 0x000fe20000000c00 */
[----:B------:R-:W-:Y:S06]  /*1230*/  BAR.SYNC.DEFER_BLOCKING 0x0 ;  /* 0x0000000000007b1d */ /* 0x000fec0000010000 */
[----:B------:R-:W-:Y:S04]  /*1240*/  LDSM.16.M88.4 R16, [R45] ;  /* 0x000000002d10783b */ /* 0x000fe80000000200 */
[----:B------:R-:W1:Y:S04]  /*1250*/  LDSM.16.M88.4 R36, [R44] ;  /* 0x000000002c24783b */ /* 0x000e680000000200 */
[----:B------:R-:W2:Y:S01]  /*1260*/  LDSM.16.M88.4 R28, [R44+0x200] ;  /* 0x000200002c1c783b */ /* 0x000ea20000000200 */
[----:B-1----:R-:W-:Y:S06]  /*1270*/  HMMA.16816.F32.BF16 R32, R16, R36, R32 ;  /* 0x000000241020723c */ /* 0x002fec0000041820 */
[----:B------:R-:W-:Y:S06]  /*1280*/  HMMA.16816.F32.BF16 R4, R16, R38, R4 ;  /* 0x000000261004723c */ /* 0x000fec0000041804 */
[----:B--2---:R-:W-:Y:S06]  /*1290*/  HMMA.16816.F32.BF16 R8, R16, R28, R8 ;  /* 0x0000001c1008723c */ /* 0x004fec0000041808 */
[----:B------:R-:W-:Y:S01]  /*12a0*/  HMMA.16816.F32.BF16 R12, R16, R30, R12 ;  /* 0x0000001e100c723c */ /* 0x000fe2000004180c */
[----:B------:R-:W-:-:S08]  /*12b0*/  NOP ;  /* 0x0000000000007918 */ /* 0x000fd00000000000 */
[----:B------:R-:W-:-:S15]  /*12c0*/  @!P0 BRA `(.L_x_0) ;  /* 0xfffffff400708947 */ /* 0x000fde000383ffff */
[----:B------:R-:W1:Y:S01]  /*12d0*/  S2R R20, SR_TID.X ;  /* 0x0000000000147919 */ /* 0x000e620000002100 */
[----:B------:R-:W2:Y:S01]  /*12e0*/  S2UR UR4, SR_CgaCtaId ;  /* 0x00000000000479c3 */ /* 0x000ea20000008800 */
[----:B------:R-:W-:Y:S01]  /*12f0*/  UMOV UR5, 0x400 ;  /* 0x0000040000057882 */ /* 0x000fe20000000000 */
[----:B------:R-:W-:-:S06]  /*1300*/  F2FP.BF16.F32.PACK_AB R11, R11, R10 ;  /* 0x0000000a0b0b723e */ /* 0x000fcc00000010ff */
[----:B------:R-:W-:Y:S01]  /*1310*/  BAR.SYNC.DEFER_BLOCKING 0x0 ;  /* 0x0000000000007b1d */ /* 0x000fe20000010000 */
[----:B------:R-:W-:Y:S02]  /*1320*/  F2FP.BF16.F32.PACK_AB R33, R33, R32 ;  /* 0x000000202121723e */ /* 0x000fe400000010ff */
[----:B------:R-:W-:Y:S02]  /*1330*/  F2FP.BF16.F32.PACK_AB R35, R35, R34 ;  /* 0x000000222323723e */ /* 0x000fe400000010ff */
[----:B------:R-:W-:Y:S02]  /*1340*/  F2FP.BF16.F32.PACK_AB R19, R5, R4 ;  /* 0x000000040513723e */ /* 0x000fe400000010ff */
[----:B------:R-:W-:Y:S02]  /*1350*/  F2FP.BF16.F32.PACK_AB R21, R7, R6 ;  /* 0x000000060715723e */ /* 0x000fe400000010ff */
[----:B------:R-:W-:Y:S02]  /*1360*/  F2FP.BF16.F32.PACK_AB R23, R9, R8 ;  /* 0x000000080917723e */ /* 0x000fe400000010ff */
[----:B------:R-:W-:Y:S01]  /*1370*/  F2FP.BF16.F32.PACK_AB R13, R13, R12 ;  /* 0x0000000c0d0d723e */ /* 0x000fe200000010ff */
[----:B------:R-:W3:Y:S01]  /*1380*/  LDC.64 R8, c[0x0][0x220] ;  /* 0x00008800ff087b82 */ /* 0x000ee20000000a00 */
[----:B------:R-:W-:Y:S01]  /*1390*/  F2FP.BF16.F32.PACK_AB R15, R15, R14 ;  /* 0x0000000e0f0f723e */ /* 0x000fe200000010ff */
[----:B--2---:R-:W-:Y:S01]  /*13a0*/  UPRMT UR4, UR4, 0x654, UR5 ;  /* 0x0000065404047896 */ /* 0x004fe20008000005 */
[----:B-1----:R-:W-:-:S02]  /*13b0*/  SHF.R.U32.HI R3, RZ, 0x5, R20 ;  /* 0x00000005ff037819 */ /* 0x002fc40000011614 */
[C---:B------:R-:W-:Y:S02]  /*13c0*/  LOP3.LUT R16, R20.reuse, 0x1f, RZ, 0xc0, !PT ;  /* 0x0000001f14107812 */ /* 0x040fe400078ec0ff */
[----:B------:R-:W-:Y:S02]  /*13d0*/  LOP3.LUT R3, R3, 0x1, RZ, 0xc0, !PT ;  /* 0x0000000103037812 */ /* 0x000fe400078ec0ff */
[----:B------:R-:W-:Y:S02]  /*13e0*/  SHF.R.U32.HI R16, RZ, 0x2, R16 ;  /* 0x00000002ff107819 */ /* 0x000fe40000011610 */
[----:B------:R-:W-:-:S03]  /*13f0*/  LOP3.LUT R17, R20, 0x3, RZ, 0xc0, !PT ;  /* 0x0000000314117812 */ /* 0x000fc600078ec0ff */
[C-C-:B------:R-:W-:Y:S02]  /*1400*/  IMAD R18, R3.reuse, 0x10, R16.reuse ;  /* 0x0000001003127824 */ /* 0x140fe400078e0210 */
[----:B------:R-:W-:Y:S02]  /*1410*/  IMAD R16, R3, 0x8, R16 ;  /* 0x0000000803107824 */ /* 0x000fe400078e0210 */
[--C-:B------:R-:W-:Y:S02]  /*1420*/  IMAD R18, R18, 0x14, R17.reuse ;  /* 0x0000001412127824 */ /* 0x100fe400078e0211 */
[----:B------:R-:W-:-:S03]  /*1430*/  IMAD R3, R16, 0x5, R17 ;  /* 0x0000000510037824 */ /* 0x000fc600078e0211 */
[----:B------:R-:W-:Y:S01]  /*1440*/  LEA R10, R18, UR4, 0x2 ;  /* 0x00000004120a7c11 */ /* 0x000fe2000f8e10ff */
[----:B------:R-:W-:-:S04]  /*1450*/  IMAD.SHL.U32 R3, R3, 0x8, RZ ;  /* 0x0000000803037824 */ /* 0x000fc800078e00ff */
[----:B------:R-:W-:Y:S01]  /*1460*/  STS [R10], R33 ;  /* 0x000000210a007388 */ /* 0x000fe20000000800 */
[----:B------:R-:W-:Y:S01]  /*1470*/  LEA R12, R3, UR4, 0x1 ;  /* 0x00000004030c7c11 */ /* 0x000fe2000f8e08ff */
[----:B------:R-:W-:Y:S01]  /*1480*/  IMAD.SHL.U32 R3, R20, 0x8, RZ ;  /* 0x0000000814037824 */ /* 0x000fe200078e00ff */
[----:B------:R-:W-:Y:S01]  /*1490*/  ULDC UR4, c[0x0][0x228] ;  /* 0x00008a0000047ab9 */ /* 0x000fe20000000800 */
[----:B------:R-:W-:Y:S03]  /*14a0*/  STS [R10+0x280], R35 ;  /* 0x000280230a007388 */ /* 0x000fe60000000800 */
[----:B------:R-:W-:Y:S01]  /*14b0*/  LOP3.LUT R3, R0, 0x18, R3, 0xf8, !PT ;  /* 0x0000001800037812 */ /* 0x000fe200078ef803 */
[----:B------:R-:W-:Y:S01]  /*14c0*/  STS [R10+0x10], R19 ;  /* 0x000010130a007388 */ /* 0x000fe20000000800 */
[C---:B------:R-:W-:Y:S02]  /*14d0*/  LOP3.LUT R0, R2.reuse, 0x10, RZ, 0xfc, !PT ;  /* 0x0000001002007812 */ /* 0x040fe400078efcff */
[----:B------:R-:W-:Y:S01]  /*14e0*/  ISETP.GE.AND P0, PT, R3, 0xc00, PT ;  /* 0x00000c000300780c */ /* 0x000fe20003f06270 */
[----:B------:R-:W-:Y:S03]  /*14f0*/  STS [R10+0x290], R21 ;  /* 0x000290150a007388 */ /* 0x000fe60000000800 */
[----:B------:R-:W-:Y:S01]  /*1500*/  ISETP.LT.AND P1, PT, R2, UR4, !P0 ;  /* 0x0000000402007c0c */ /* 0x000fe2000c721270 */
[----:B------:R-:W-:Y:S01]  /*1510*/  STS [R10+0x20], R23 ;  /* 0x000020170a007388 */ /* 0x000fe20000000800 */
[----:B------:R-:W-:-:S03]  /*1520*/  ISETP.LT.AND P0, PT, R0, UR4, !P0 ;  /* 0x0000000400007c0c */ /* 0x000fc6000c701270 */
[----:B------:R1:W-:Y:S04]  /*1530*/  STS [R10+0x2a0], R11 ;  /* 0x0002a00b0a007388 */ /* 0x0003e80000000800 */
[----:B------:R-:W-:Y:S04]  /*1540*/  STS [R10+0x30], R13 ;  /* 0x0000300d0a007388 */ /* 0x000fe80000000800 */
[----:B------:R-:W-:Y:S01]  /*1550*/  STS [R10+0x2b0], R15 ;  /* 0x0002b00f0a007388 */ /* 0x000fe20000000800 */
[----:B-1----:R-:W-:Y:S01]  /*1560*/  IMAD R11, R2, 0xc00, R3 ;  /* 0x00000c00020b7824 */ /* 0x002fe200078e0203 */
[----:B------:R-:W-:Y:S03]  /*1570*/  BAR.SYNC.DEFER_BLOCKING 0x0 ;  /* 0x0000000000007b1d */ /* 0x000fe60000010000 */
[----:B---3--:R-:W-:-:S03]  /*1580*/  IMAD.WIDE R2, R11, 0x2, R8 ;  /* 0x000000020b027825 */ /* 0x008fc600078e0208 */
[----:B------:R-:W1:Y:S04]  /*1590*/  LDS.128 R4, [R12] ;  /* 0x000000000c047984 */ /* 0x000e680000000c00 */
[----:B-1----:R1:W-:Y:S01]  /*15a0*/  @P1 STG.E.128 desc[UR6][R2.64], R4 ;  /* 0x0000000402001986 */ /* 0x0023e2000c101d06 */
[----:B------:R-:W-:Y:S05]  /*15b0*/  @!P0 EXIT ;  /* 0x000000000000894d */ /* 0x000fea0003800000 */
[----:B------:R-:W0:Y:S01]  /*15c0*/  LDS.128 R12, [R12+0x500] ;  /* 0x000500000c0c7984 */ /* 0x000e220000000c00 */
[----:B------:R-:W-:-:S04]  /*15d0*/  VIADD R11, R11, 0xc000 ;  /* 0x0000c0000b0b7836 */ /* 0x000fc80000000000 */
[----:B------:R-:W-:-:S05]  /*15e0*/  IMAD.WIDE R8, R11, 0x2, R8 ;  /* 0x000000020b087825 */ /* 0x000fca00078e0208 */
[----:B0-----:R-:W-:Y:S01]  /*15f0*/  STG.E.128 desc[UR6][R8.64], R12 ;  /* 0x0000000c08007986 */ /* 0x001fe2000c101d06 */
[----:B------:R-:W-:Y:S05]  /*1600*/  EXIT ;  /* 0x000000000000794d */ /* 0x000fea0003800000 */
.L_x_1:
[----:B------:R-:W-:-:S00]  /*1610*/  BRA `(.L_x_1) ;  /* 0xfffffffc00fc7947 */ /* 0x000fc0000383ffff */
[----:B------:R-:W-:-:S00]  /*1620*/  NOP ;  /* 0x0000000000007918 */ /* 0x000fc00000000000 */
        /* <DEDUP_REMOVED lines=13> */
.L_x_2:


//--------------------- .nv.shared.triton_mm      --------------------------
	.section	.nv.shared.triton_mm,"aw",@nobits
	.sectionflags	@""
	.align	16
	.zero		1024


//--------------------- .nv.constant0.triton_mm   --------------------------
	.section	.nv.constant0.triton_mm,"a",@progbits
	.sectionflags	@""
	.align	4
.nv.constant0.triton_mm:
	.zero		556
